	.headerflags	@"EF_CUDA_TEXMODE_UNIFIED EF_CUDA_64BIT_ADDRESS EF_CUDA_ACCELERATORS EF_CUDA_SM90 EF_CUDA_VIRTUAL_SM(EF_CUDA_SM90)"
	.elftype	@"ET_EXEC"


//--------------------- .nv.info                  --------------------------
	.section	.nv.info,"",@"SHT_CUDA_INFO"
	.align	4


	//----- nvinfo : EIATTR_REGCOUNT
	.align		4
        /*0000*/ 	.byte	0x04, 0x2f
        /*0002*/ 	.short	(.L_3 - .L_2)
	.align		4
.L_2:
        /*0004*/ 	.word	index@(triton_poi_fused__native_batch_norm_legit_no_training_convolution_relu_0)
        /*0008*/ 	.word	0x0000001a


	//----- nvinfo : EIATTR_MIN_STACK_SIZE
	.align		4
.L_3:
        /*000c*/ 	.byte	0x04, 0x12
        /*000e*/ 	.short	(.L_5 - .L_4)
	.align		4
.L_4:
        /*0010*/ 	.word	index@(triton_poi_fused__native_batch_norm_legit_no_training_convolution_relu_0)
        /*0014*/ 	.word	0x00000000


	//----- nvinfo : EIATTR_FRAME_SIZE
	.align		4
.L_5:
        /*0018*/ 	.byte	0x04, 0x11
        /*001a*/ 	.short	(.L_7 - .L_6)
	.align		4
.L_6:
        /*001c*/ 	.word	index@(triton_poi_fused__native_batch_norm_legit_no_training_convolution_relu_0)
        /*0020*/ 	.word	0x00000000


	//----- nvinfo : EIATTR_MIN_STACK_SIZE
	.align		4
.L_7:
        /*0024*/ 	.byte	0x04, 0x12
        /*0026*/ 	.short	(.L_9 - .L_8)
	.align		4
.L_8:
        /*0028*/ 	.word	index@(triton_poi_fused__native_batch_norm_legit_no_training_convolution_relu_0)
        /*002c*/ 	.word	0x00000000
.L_9:


//--------------------- .nv.info.triton_poi_fused__native_batch_norm_legit_no_training_convolution_relu_0 --------------------------
	.section	.nv.info.triton_poi_fused__native_batch_norm_legit_no_training_convolution_relu_0,"",@"SHT_CUDA_INFO"
	.sectionflags	@""
	.align	4


	//----- nvinfo : EIATTR_CUDA_API_VERSION
	.align		4
        /*0000*/ 	.byte	0x04, 0x37
        /*0002*/ 	.short	(.L_11 - .L_10)
.L_10:
        /*0004*/ 	.word	0x0000007c


	//----- nvinfo : EIATTR_KPARAM_INFO
	.align		4
.L_11:
        /*0008*/ 	.byte	0x04, 0x17
        /*000a*/ 	.short	(.L_13 - .L_12)
.L_12:
        /*000c*/ 	.word	0x00000000
        /*0010*/ 	.short	0x0007
        /*0012*/ 	.short	0x0038
        /*0014*/ 	.byte	0x00, 0xf0, 0x11, 0x00


	//----- nvinfo : EIATTR_KPARAM_INFO
	.align		4
.L_13:
        /*0018*/ 	.byte	0x04, 0x17
        /*001a*/ 	.short	(.L_15 - .L_14)
.L_14:
        /*001c*/ 	.word	0x00000000
        /*0020*/ 	.short	0x0006
        /*0022*/ 	.short	0x0030
        /*0024*/ 	.byte	0x00, 0xf4, 0x21, 0x00


	//----- nvinfo : EIATTR_KPARAM_INFO
	.align		4
.L_15:
        /*0028*/ 	.byte	0x04, 0x17
        /*002a*/ 	.short	(.L_17 - .L_16)
.L_16:
        /*002c*/ 	.word	0x00000000
        /*0030*/ 	.short	0x0005
        /*0032*/ 	.short	0x0028
        /*0034*/ 	.byte	0x00, 0xf4, 0x21, 0x00


	//----- nvinfo : EIATTR_KPARAM_INFO
	.align		4
.L_17:
        /*0038*/ 	.byte	0x04, 0x17
        /*003a*/ 	.short	(.L_19 - .L_18)
.L_18:
        /*003c*/ 	.word	0x00000000
        /*0040*/ 	.short	0x0004
        /*0042*/ 	.short	0x0020
        /*0044*/ 	.byte	0x00, 0xf4, 0x21, 0x00


	//----- nvinfo : EIATTR_KPARAM_INFO
	.align		4
.L_19:
        /*0048*/ 	.byte	0x04, 0x17
        /*004a*/ 	.short	(.L_21 - .L_20)
.L_20:
        /*004c*/ 	.word	0x00000000
        /*0050*/ 	.short	0x0003
        /*0052*/ 	.short	0x0018
        /*0054*/ 	.byte	0x00, 0xf4, 0x21, 0x00


	//----- nvinfo : EIATTR_KPARAM_INFO
	.align		4
.L_21:
        /*0058*/ 	.byte	0x04, 0x17
        /*005a*/ 	.short	(.L_23 - .L_22)
.L_22:
        /*005c*/ 	.word	0x00000000
        /*0060*/ 	.short	0x0002
        /*0062*/ 	.short	0x0010
        /*0064*/ 	.byte	0x00, 0xf4, 0x21, 0x00


	//----- nvinfo : EIATTR_KPARAM_INFO
	.align		4
.L_23:
        /*0068*/ 	.byte	0x04, 0x17
        /*006a*/ 	.short	(.L_25 - .L_24)
.L_24:
        /*006c*/ 	.word	0x00000000
        /*0070*/ 	.short	0x0001
        /*0072*/ 	.short	0x0008
        /*0074*/ 	.byte	0x00, 0xf4, 0x21, 0x00


	//----- nvinfo : EIATTR_KPARAM_INFO
	.align		4
.L_25:
        /*0078*/ 	.byte	0x04, 0x17
        /*007a*/ 	.short	(.L_27 - .L_26)
.L_26:
        /*007c*/ 	.word	0x00000000
        /*0080*/ 	.short	0x0000
        /*0082*/ 	.short	0x0000
        /*0084*/ 	.byte	0x00, 0xf4, 0x21, 0x00


	//----- nvinfo : EIATTR_SPARSE_MMA_MASK
	.align		4
.L_27:
        /*0088*/ 	.byte	0x03, 0x50
        /*008a*/ 	.short	0x0000


	//----- nvinfo : EIATTR_MAXREG_COUNT
	.align		4
        /*008c*/ 	.byte	0x03, 0x1b
        /*008e*/ 	.short	0x00ff


	//----- nvinfo : EIATTR_EXIT_INSTR_OFFSETS
	.align		4
        /*0090*/ 	.byte	0x04, 0x1c
        /*0092*/ 	.short	(.L_29 - .L_28)


	//   ....[0]....
.L_28:
        /*0094*/ 	.word	0x00000560


	//   ....[1]....
        /*0098*/ 	.word	0x00000580


	//----- nvinfo : EIATTR_REQNTID
	.align		4
.L_29:
        /*009c*/ 	.byte	0x04, 0x10
        /*009e*/ 	.short	(.L_31 - .L_30)
.L_30:
        /*00a0*/ 	.word	0x00000100
        /*00a4*/ 	.word	0x00000001
        /*00a8*/ 	.word	0x00000001


	//----- nvinfo : EIATTR_CBANK_PARAM_SIZE
	.align		4
.L_31:
        /*00ac*/ 	.byte	0x03, 0x19
        /*00ae*/ 	.short	0x003c


	//----- nvinfo : EIATTR_PARAM_CBANK
	.align		4
        /*00b0*/ 	.byte	0x04, 0x0a
        /*00b2*/ 	.short	(.L_33 - .L_32)
	.align		4
.L_32:
        /*00b4*/ 	.word	index@(.nv.constant0.triton_poi_fused__native_batch_norm_legit_no_training_convolution_relu_0)
        /*00b8*/ 	.short	0x0210
        /*00ba*/ 	.short	0x003c


	//----- nvinfo : EIATTR_SW_WAR
	.align		4
.L_33:
        /*00bc*/ 	.byte	0x04, 0x36
        /*00be*/ 	.short	(.L_35 - .L_34)
.L_34:
        /*00c0*/ 	.word	0x00000008
.L_35:


//--------------------- .nv.callgraph             --------------------------
	.section	.nv.callgraph,"",@"SHT_CUDA_CALLGRAPH"
	.align	4
	.sectionentsize	8
	.align		4
        /*0000*/ 	.word	0x00000000
	.align		4
        /*0004*/ 	.word	0xffffffff
	.align		4
        /*0008*/ 	.word	0x00000000
	.align		4
        /*000c*/ 	.word	0xfffffffe
	.align		4
        /*0010*/ 	.word	0x00000000
	.align		4
        /*0014*/ 	.word	0xfffffffd
	.align		4
        /*0018*/ 	.word	0x00000000
	.align		4
        /*001c*/ 	.word	0xfffffffc


//--------------------- .nv.constant4             --------------------------
	.section	.nv.constant4,"a",@progbits
	.align	8
	.align		8
.nv.constant4:
        /*0000*/ 	.dword	_$_str
	.align		8
        /*0008*/ 	.dword	_$_str_$_2


//--------------------- .text.triton_poi_fused__native_batch_norm_legit_no_training_convolution_relu_0 --------------------------
	.section	.text.triton_poi_fused__native_batch_norm_legit_no_training_convolution_relu_0,"ax",@progbits
	.align	128
        .global         triton_poi_fused__native_batch_norm_legit_no_training_convolution_relu_0
        .type           triton_poi_fused__native_batch_norm_legit_no_training_convolution_relu_0,@function
        .size           triton_poi_fused__native_batch_norm_legit_no_training_convolution_relu_0,(.L_x_1 - triton_poi_fused__native_batch_norm_legit_no_training_convolution_relu_0)
        .other          triton_poi_fused__native_batch_norm_legit_no_training_convolution_relu_0,@"STO_CUDA_ENTRY STV_DEFAULT"
triton_poi_fused__native_batch_norm_legit_no_training_convolution_relu_0:
.text.triton_poi_fused__native_batch_norm_legit_no_training_convolution_relu_0:
[----:B------:R-:W0:Y:S01]  /*0000*/  LDC R1, c[0x0][0x28] ;  /* 0x00000a00ff017b82 */ /* 0x000e220000000800 */
[----:B------:R-:W1:Y:S01]  /*0010*/  S2R R0, SR_TID.X ;  /* 0x0000000000007919 */ /* 0x000e620000002100 */
[----:B------:R-:W-:-:S06]  /*0020*/  IMAD.MOV.U32 R2, RZ, RZ, RZ ;  /* 0x000000ffff027224 */ /* 0x000fcc00078e00ff */
[----:B------:R-:W2:Y:S01]  /*0030*/  LDC.64 R6, c[0x0][0x228] ;  /* 0x00008a00ff067b82 */ /* 0x000ea20000000a00 */
[----:B------:R-:W-:Y:S01]  /*0040*/  CS2R R12, SRZ ;  /* 0x00000000000c7805 */ /* 0x000fe2000001ff00 */
[----:B------:R-:W3:Y:S01]  /*0050*/  S2R R3, SR_CTAID.X ;  /* 0x0000000000037919 */ /* 0x000ee20000002500 */
[----:B------:R-:W-:Y:S01]  /*0060*/  CS2R R14, SRZ ;  /* 0x00000000000e7805 */ /* 0x000fe2000001ff00 */
[----:B------:R-:W-:-:S04]  /*0070*/  ULDC.64 UR4, c[0x0][0x208] ;  /* 0x0000820000047ab9 */ /* 0x000fc80000000a00 */
[----:B------:R-:W4:Y:S08]  /*0080*/  LDC.64 R16, c[0x0][0x218] ;  /* 0x00008600ff107b82 */ /* 0x000f300000000a00 */
[----:B------:R-:W5:Y:S08]  /*0090*/  LDC.64 R22, c[0x0][0x210] ;  /* 0x00008400ff167b82 */ /* 0x000f700000000a00 */
[----:B------:R-:W2:Y:S01]  /*00a0*/  LDC.64 R20, c[0x0][0x220] ;  /* 0x00008800ff147b82 */ /* 0x000ea20000000a00 */
[----:B-1----:R-:W-:-:S07]  /*00b0*/  SHF.L.U32 R0, R0, 0x1, RZ ;  /* 0x0000000100007819 */ /* 0x002fce00000006ff */
[----:B------:R-:W1:Y:S01]  /*00c0*/  LDC.64 R10, c[0x0][0x230] ;  /* 0x00008c00ff0a7b82 */ /* 0x000e620000000a00 */
[----:B------:R-:W-:-:S04]  /*00d0*/  LOP3.LUT R0, R0, 0x1fe, RZ, 0xc0, !PT ;  /* 0x000001fe00007812 */ /* 0x000fc800078ec0ff */
[----:B---3--:R-:W-:-:S03]  /*00e0*/  LEA R3, R3, R0, 0x9 ;  /* 0x0000000003037211 */ /* 0x008fc600078e48ff */
[----:B------:R-:W3:Y:S01]  /*00f0*/  LDC.64 R8, c[0x0][0x238] ;  /* 0x00008e00ff087b82 */ /* 0x000ee20000000a00 */
[C---:B------:R-:W-:Y:S01]  /*0100*/  ISETP.GE.AND P0, PT, R3.reuse, 0x1ace800, PT ;  /* 0x01ace8000300780c */ /* 0x040fe20003f06270 */
[----:B------:R-:W-:-:S05]  /*0110*/  IMAD.HI R0, R3, -0x6733b8e5, R2 ;  /* 0x98cc471b03007827 */ /* 0x000fca00078e0202 */
[----:B------:R-:W-:-:S04]  /*0120*/  SHF.R.U32.HI R5, RZ, 0x1f, R0 ;  /* 0x0000001fff057819 */ /* 0x000fc80000011600 */
[----:B------:R-:W-:-:S04]  /*0130*/  LEA.HI.SX32 R5, R0, R5, 0xe ;  /* 0x0000000500057211 */ /* 0x000fc800078f72ff */
[----:B------:R-:W-:-:S04]  /*0140*/  PRMT R0, R5, 0x9910, RZ ;  /* 0x0000991005007816 */ /* 0x000fc800000000ff */
[----:B------:R-:W-:-:S04]  /*0150*/  SHF.R.S32.HI R0, RZ, 0xf, R0 ;  /* 0x0000000fff007819 */ /* 0x000fc80000011400 */
[----:B------:R-:W-:-:S04]  /*0160*/  LOP3.LUT R0, R0, 0xffff, RZ, 0xc0, !PT ;  /* 0x0000ffff00007812 */ /* 0x000fc800078ec0ff */
[----:B------:R-:W-:-:S04]  /*0170*/  LEA.HI R0, R0, R5, RZ, 0x14 ;  /* 0x0000000500007211 */ /* 0x000fc800078fa0ff */
[----:B------:R-:W-:-:S04]  /*0180*/  LOP3.LUT R0, R0, 0xfff0, RZ, 0xc0, !PT ;  /* 0x0000fff000007812 */ /* 0x000fc800078ec0ff */
[----:B------:R-:W-:-:S04]  /*0190*/  IADD3 R0, RZ, -R0, RZ ;  /* 0x80000000ff007210 */ /* 0x000fc80007ffe0ff */
[----:B------:R-:W-:-:S05]  /*01a0*/  PRMT R0, R0, 0x7710, RZ ;  /* 0x0000771000007816 */ /* 0x000fca00000000ff */
[----:B------:R-:W-:-:S05]  /*01b0*/  IMAD.IADD R5, R5, 0x1, R0 ;  /* 0x0000000105057824 */ /* 0x000fca00078e0200 */
[----:B------:R-:W-:-:S05]  /*01c0*/  PRMT R19, R5, 0x9910, RZ ;  /* 0x0000991005137816 */ /* 0x000fca00000000ff */
[----:B--2---:R-:W-:-:S05]  /*01d0*/  IMAD.WIDE R6, R19, 0x4, R6 ;  /* 0x0000000413067825 */ /* 0x004fca00078e0206 */
[----:B------:R-:W2:Y:S04]  /*01e0*/  @!P0 LDG.E.EL R12, desc[UR4][R6.64] ;  /* 0x00000004060c8981 */ /* 0x000ea8000c2e1900 */
[----:B------:R5:W2:Y:S01]  /*01f0*/  @!P0 LDG.E.EL R14, desc[UR4][R6.64] ;  /* 0x00000004060e8981 */ /* 0x000aa2000c2e1900 */
[----:B------:R-:W-:Y:S01]  /*0200*/  HFMA2.MMA R0, -RZ, RZ, 0, 0 ;  /* 0x00000000ff007435 */ /* 0x000fe200000001ff */
[----:B------:R-:W-:Y:S01]  /*0210*/  CS2R R4, SRZ ;  /* 0x0000000000047805 */ /* 0x000fe2000001ff00 */
[----:B----4-:R-:W-:-:S05]  /*0220*/  IMAD.WIDE R16, R19, 0x4, R16 ;  /* 0x0000000413107825 */ /* 0x010fca00078e0210 */
[----:B------:R-:W4:Y:S01]  /*0230*/  @!P0 LDG.E.EL R15, desc[UR4][R16.64] ;  /* 0x00000004100f8981 */ /* 0x000f22000c2e1900 */
[----:B-----5:R-:W-:-:S03]  /*0240*/  IMAD.WIDE R6, R3, 0x4, R22 ;  /* 0x0000000403067825 */ /* 0x020fc600078e0216 */
[----:B------:R-:W5:Y:S01]  /*0250*/  @!P0 LDG.E.EL R0, desc[UR4][R16.64] ;  /* 0x0000000410008981 */ /* 0x000f62000c2e1900 */
[----:B0-----:R-:W-:-:S03]  /*0260*/  IMAD.WIDE R22, R19, 0x4, R20 ;  /* 0x0000000413167825 */ /* 0x001fc600078e0214 */
[----:B------:R-:W4:Y:S01]  /*0270*/  @!P0 LDG.E.64 R4, desc[UR4][R6.64] ;  /* 0x0000000406048981 */ /* 0x000f22000c1e1b00 */
[----:B------:R-:W-:Y:S01]  /*0280*/  CS2R R20, SRZ ;  /* 0x0000000000147805 */ /* 0x000fe2000001ff00 */
[C---:B-1----:R-:W-:Y:S02]  /*0290*/  IMAD.WIDE R10, R19.reuse, 0x4, R10 ;  /* 0x00000004130a7825 */ /* 0x042fe400078e020a */
[----:B------:R-:W4:Y:S02]  /*02a0*/  @!P0 LDG.E.EL R13, desc[UR4][R22.64] ;  /* 0x00000004160d8981 */ /* 0x000f24000c2e1900 */
[----:B---3--:R-:W-:Y:S02]  /*02b0*/  IMAD.WIDE R8, R19, 0x4, R8 ;  /* 0x0000000413087825 */ /* 0x008fe400078e0208 */
[----:B------:R-:W3:Y:S01]  /*02c0*/  @!P0 LDG.E.EL R2, desc[UR4][R22.64] ;  /* 0x0000000416028981 */ /* 0x000ee2000c2e1900 */
[----:B------:R-:W-:-:S03]  /*02d0*/  CS2R R18, SRZ ;  /* 0x0000000000127805 */ /* 0x000fc6000001ff00 */
[----:B------:R-:W3:Y:S04]  /*02e0*/  @!P0 LDG.E.EL R20, desc[UR4][R10.64] ;  /* 0x000000040a148981 */ /* 0x000ee8000c2e1900 */
[----:B------:R0:W3:Y:S04]  /*02f0*/  @!P0 LDG.E.EL R21, desc[UR4][R10.64] ;  /* 0x000000040a158981 */ /* 0x0000e8000c2e1900 */
[----:B------:R-:W3:Y:S04]  /*0300*/  @!P0 LDG.E.EL R19, desc[UR4][R8.64] ;  /* 0x0000000408138981 */ /* 0x000ee8000c2e1900 */
[----:B------:R1:W3:Y:S01]  /*0310*/  @!P0 LDG.E.EL R18, desc[UR4][R8.64] ;  /* 0x0000000408128981 */ /* 0x0002e2000c2e1900 */
[----:B0-----:R-:W-:Y:S01]  /*0320*/  IMAD.MOV.U32 R10, RZ, RZ, 0x3e800000 ;  /* 0x3e800000ff0a7424 */ /* 0x001fe200078e00ff */
[----:B-1----:R-:W0:Y:S02]  /*0330*/  LDC.64 R8, c[0x0][0x240] ;  /* 0x00009000ff087b82 */ /* 0x002e240000000a00 */
[----:B0-----:R-:W-:-:S04]  /*0340*/  IMAD.WIDE R8, R3, 0x4, R8 ;  /* 0x0000000403087825 */ /* 0x001fc800078e0208 */
[----:B--2---:R-:W-:Y:S01]  /*0350*/  FADD R12, R12, 9.9999997473787516356e-06 ;  /* 0x3727c5ac0c0c7421 */ /* 0x004fe20000000000 */
[----:B------:R-:W-:-:S03]  /*0360*/  FADD R14, R14, 9.9999997473787516356e-06 ;  /* 0x3727c5ac0e0e7421 */ /* 0x000fc60000000000 */
[----:B------:R-:W0:Y:S08]  /*0370*/  MUFU.SQRT R16, R12 ;  /* 0x0000000c00107308 */ /* 0x000e300000002000 */
[----:B------:R-:W1:Y:S01]  /*0380*/  MUFU.SQRT R17, R14 ;  /* 0x0000000e00117308 */ /* 0x000e620000002000 */
[C---:B0-----:R-:W-:Y:S02]  /*0390*/  FSETP.GT.AND P1, PT, R16.reuse, 8.50705917302346158658e+37, PT ;  /* 0x7e8000001000780b */ /* 0x041fe40003f24000 */
[----:B------:R-:W-:-:S02]  /*03a0*/  FSETP.GEU.AND P3, PT, R16, 1.175494350822287508e-38, PT ;  /* 0x008000001000780b */ /* 0x000fc40003f6e000 */
[C---:B-1----:R-:W-:Y:S02]  /*03b0*/  FSETP.GT.AND P2, PT, R17.reuse, 8.50705917302346158658e+37, PT ;  /* 0x7e8000001100780b */ /* 0x042fe40003f44000 */
[----:B------:R-:W-:-:S07]  /*03c0*/  FSETP.GEU.AND P4, PT, R17, 1.175494350822287508e-38, PT ;  /* 0x008000001100780b */ /* 0x000fce0003f8e000 */
[----:B------:R-:W-:-:S04]  /*03d0*/  @P1 FMUL R16, R16, 0.25 ;  /* 0x3e80000010101820 */ /* 0x000fc80000400000 */
[----:B------:R-:W-:Y:S01]  /*03e0*/  @!P3 FMUL R16, R16, 16777216 ;  /* 0x4b8000001010b820 */ /* 0x000fe20000400000 */
[----:B------:R-:W-:-:S04]  /*03f0*/  @P2 FMUL R17, R17, 0.25 ;  /* 0x3e80000011112820 */ /* 0x000fc80000400000 */
[----:B------:R-:W-:Y:S01]  /*0400*/  @!P4 FMUL R17, R17, 16777216 ;  /* 0x4b8000001111c820 */ /* 0x000fe20000400000 */
[----:B------:R-:W0:Y:S01]  /*0410*/  MUFU.RCP R16, R16 ;  /* 0x0000001000107308 */ /* 0x000e220000001000 */
[----:B------:R-:W-:-:S07]  /*0420*/  FSEL R11, R10, 1, P1 ;  /* 0x3f8000000a0b7808 */ /* 0x000fce0000800000 */
[----:B------:R-:W1:Y:S01]  /*0430*/  MUFU.RCP R17, R17 ;  /* 0x0000001100117308 */ /* 0x000e620000001000 */
[----:B------:R-:W-:Y:S01]  /*0440*/  FSEL R10, R10, 1, P2 ;  /* 0x3f8000000a0a7808 */ /* 0x000fe20001000000 */
[----:B------:R-:W-:Y:S01]  /*0450*/  @!P3 FMUL R11, R11, 16777216 ;  /* 0x4b8000000b0bb820 */ /* 0x000fe20000400000 */
[----:B----4-:R-:W-:Y:S01]  /*0460*/  FADD R4, R15, R4 ;  /* 0x000000040f047221 */ /* 0x010fe20000000000 */
[----:B-----5:R-:W-:Y:S02]  /*0470*/  FADD R5, R0, R5 ;  /* 0x0000000500057221 */ /* 0x020fe40000000000 */
[----:B------:R-:W-:Y:S01]  /*0480*/  @!P4 FMUL R10, R10, 16777216 ;  /* 0x4b8000000a0ac820 */ /* 0x000fe20000400000 */
[----:B0-----:R-:W-:Y:S01]  /*0490*/  FMUL R16, R16, R11 ;  /* 0x0000000b10107220 */ /* 0x001fe20000400000 */
[----:B------:R-:W-:Y:S01]  /*04a0*/  FADD R13, R4, -R13 ;  /* 0x8000000d040d7221 */ /* 0x000fe20000000000 */
[----:B---3--:R-:W-:Y:S01]  /*04b0*/  FADD R2, R5, -R2 ;  /* 0x8000000205027221 */ /* 0x008fe20000000000 */
[----:B-1----:R-:W-:-:S02]  /*04c0*/  FMUL R11, R17, R10 ;  /* 0x0000000a110b7220 */ /* 0x002fc40000400000 */
[----:B------:R-:W-:Y:S02]  /*04d0*/  FMUL R16, R13, R16 ;  /* 0x000000100d107220 */ /* 0x000fe40000400000 */
[----:B------:R-:W-:Y:S02]  /*04e0*/  FMUL R11, R2, R11 ;  /* 0x0000000b020b7220 */ /* 0x000fe40000400000 */
[----:B------:R-:W-:Y:S02]  /*04f0*/  FFMA R16, R16, R20, R19 ;  /* 0x0000001410107223 */ /* 0x000fe40000000013 */
[----:B------:R-:W-:Y:S01]  /*0500*/  FFMA R11, R11, R21, R18 ;  /* 0x000000150b0b7223 */ /* 0x000fe20000000012 */
[----:B------:R0:W-:Y:S02]  /*0510*/  @!P0 STG.E.64 desc[UR4][R6.64], R4 ;  /* 0x0000000406008986 */ /* 0x0001e4000c101b04 */
[----:B------:R-:W-:Y:S02]  /*0520*/  FSETP.GEU.AND P1, PT, R16, RZ, PT ;  /* 0x000000ff1000720b */ /* 0x000fe40003f2e000 */
[----:B------:R-:W-:-:S02]  /*0530*/  FSETP.GEU.AND P2, PT, R11, RZ, PT ;  /* 0x000000ff0b00720b */ /* 0x000fc40003f4e000 */
[----:B------:R-:W-:Y:S02]  /*0540*/  FSEL R10, R16, RZ, P1 ;  /* 0x000000ff100a7208 */ /* 0x000fe40000800000 */
[----:B------:R-:W-:Y:S01]  /*0550*/  FSEL R11, R11, RZ, P2 ;  /* 0x000000ff0b0b7208 */ /* 0x000fe20001000000 */
[----:B0-----:R-:W-:Y:S08]  /*0560*/  @P0 EXIT ;  /* 0x000000000000094d */ /* 0x001ff00003800000 */
[----:B------:R-:W-:Y:S01]  /*0570*/  STG.E.64 desc[UR4][R8.64], R10 ;  /* 0x0000000a08007986 */ /* 0x000fe2000c101b04 */
[----:B------:R-:W-:Y:S05]  /*0580*/  EXIT ;  /* 0x000000000000794d */ /* 0x000fea0003800000 */
.L_x_0:
[----:B------:R-:W-:-:S00]  /*0590*/  BRA `(.L_x_0) ;  /* 0xfffffffc00fc7947 */ /* 0x000fc0000383ffff */
[----:B------:R-:W-:-:S00]  /*05a0*/  NOP ;  /* 0x0000000000007918 */ /* 0x000fc00000000000 */
        /* <DEDUP_REMOVED lines=13> */
.L_x_1:


//--------------------- .nv.global.init           --------------------------
	.section	.nv.global.init,"aw",@progbits
.nv.global.init:
	.type		_$_str,@object
	.size		_$_str,(_$_str_$_2 - _$_str)
_$_str:
        /*0000*/ 	.byte	0x5f, 0x5f, 0x43, 0x55, 0x44, 0x41, 0x5f, 0x46, 0x54, 0x5a, 0x00
	.type		_$_str_$_2,@object
	.size		_$_str_$_2,(.L_1 - _$_str_$_2)
_$_str_$_2:
        /*000b*/ 	.byte	0x5f, 0x5f, 0x43, 0x55, 0x44, 0x41, 0x5f, 0x50, 0x52, 0x45, 0x43, 0x5f, 0x53, 0x51, 0x52, 0x54
        /*001b*/ 	.byte	0x00
.L_1:


//--------------------- .nv.constant0.triton_poi_fused__native_batch_norm_legit_no_training_convolution_relu_0 --------------------------
	.section	.nv.constant0.triton_poi_fused__native_batch_norm_legit_no_training_convolution_relu_0,"a",@progbits
	.sectionflags	@""
	.align	4
.nv.constant0.triton_poi_fused__native_batch_norm_legit_no_training_convolution_relu_0:
	.zero		588
